//
// Generated by NVIDIA NVVM Compiler
//
// Compiler Build ID: CL-36424714
// Cuda compilation tools, release 13.0, V13.0.88
// Based on NVVM 20.0.0
//

.version 9.0
.target sm_100
.address_size 64

	// .globl	_Z17resetRenderKernelP17curandStateXORWOWi
.global .align 4 .b8 precalc_xorwow_matrix[102400];
.global .align 4 .b8 precalc_xorwow_offset_matrix[102400];
.global .align 4 .b8 mrg32k3aM1[2304];
.global .align 4 .b8 mrg32k3aM2[2304];
.global .align 4 .b8 mrg32k3aM1SubSeq[2016];
.global .align 4 .b8 mrg32k3aM2SubSeq[2016];
.global .align 4 .b8 mrg32k3aM1Seq[2304];
.global .align 4 .b8 mrg32k3aM2Seq[2304];
.const .align 8 .b8 __cr_lgamma_table[72];

.visible .entry _Z17resetRenderKernelP17curandStateXORWOWi(
	.param .u64 .ptr .align 1 _Z17resetRenderKernelP17curandStateXORWOWi_param_0,
	.param .u32 _Z17resetRenderKernelP17curandStateXORWOWi_param_1
)
{
	.reg .pred 	%p<3>;
	.reg .b32 	%r<17>;
	.reg .b64 	%rd<6>;

	ld.param.u64 	%rd1, [_Z17resetRenderKernelP17curandStateXORWOWi_param_0];
	ld.param.u32 	%r2, [_Z17resetRenderKernelP17curandStateXORWOWi_param_1];
	mov.u32 	%r3, %ntid.x;
	mov.u32 	%r4, %ctaid.x;
	mov.u32 	%r5, %tid.x;
	mad.lo.s32 	%r1, %r3, %r4, %r5;
	setp.ge.s32 	%p1, %r1, %r2;
	@%p1 bra 	$L__BB0_2;
	cvta.to.global.u64 	%rd2, %rd1;
	mul.wide.s32 	%rd3, %r1, 48;
	add.s64 	%rd4, %rd2, %rd3;
	xor.b32  	%r6, %r1, -1429050551;
	mul.lo.s32 	%r7, %r6, 1099087573;
	setp.gt.s32 	%p2, %r1, -1;
	selp.b32 	%r8, -644748465, -1947113066, %p2;
	add.s32 	%r9, %r8, %r7;
	add.s32 	%r10, %r9, 6615241;
	add.s32 	%r11, %r7, 123456789;
	st.global.v2.u32 	[%rd4], {%r10, %r11};
	xor.b32  	%r12, %r7, 362436069;
	add.s32 	%r13, %r8, 521288629;
	st.global.v2.u32 	[%rd4+8], {%r12, %r13};
	xor.b32  	%r14, %r8, 88675123;
	add.s32 	%r15, %r7, 5783321;
	st.global.v2.u32 	[%rd4+16], {%r14, %r15};
	mov.b32 	%r16, 0;
	st.global.v2.u32 	[%rd4+24], {%r16, %r16};
	st.global.u32 	[%rd4+32], %r16;
	mov.b64 	%rd5, 0;
	st.global.u64 	[%rd4+40], %rd5;
$L__BB0_2:
	ret;

}
	// .globl	_Z12renderKernelPfP17curandStateXORWOWii
.visible .entry _Z12renderKernelPfP17curandStateXORWOWii(
	.param .u64 .ptr .align 1 _Z12renderKernelPfP17curandStateXORWOWii_param_0,
	.param .u64 .ptr .align 1 _Z12renderKernelPfP17curandStateXORWOWii_param_1,
	.param .u32 _Z12renderKernelPfP17curandStateXORWOWii_param_2,
	.param .u32 _Z12renderKernelPfP17curandStateXORWOWii_param_3
)
{
	.reg .pred 	%p<4>;
	.reg .b32 	%r<60>;
	.reg .b32 	%f<13>;
	.reg .b64 	%rd<9>;

	ld.param.u64 	%rd1, [_Z12renderKernelPfP17curandStateXORWOWii_param_0];
	ld.param.u64 	%rd2, [_Z12renderKernelPfP17curandStateXORWOWii_param_1];
	ld.param.u32 	%r4, [_Z12renderKernelPfP17curandStateXORWOWii_param_2];
	ld.param.u32 	%r5, [_Z12renderKernelPfP17curandStateXORWOWii_param_3];
	mov.u32 	%r6, %ctaid.x;
	shl.b32 	%r7, %r6, 4;
	mov.u32 	%r8, %tid.x;
	add.s32 	%r1, %r7, %r8;
	mov.u32 	%r9, %ctaid.y;
	shl.b32 	%r10, %r9, 4;
	mov.u32 	%r11, %tid.y;
	add.s32 	%r12, %r10, %r11;
	setp.ge.s32 	%p1, %r1, %r4;
	setp.ge.s32 	%p2, %r12, %r5;
	or.pred  	%p3, %p1, %p2;
	@%p3 bra 	$L__BB1_2;
	cvta.to.global.u64 	%rd3, %rd2;
	cvta.to.global.u64 	%rd4, %rd1;
	mad.lo.s32 	%r13, %r5, %r1, %r12;
	mul.wide.s32 	%rd5, %r13, 48;
	add.s64 	%rd6, %rd3, %rd5;
	ld.global.v2.u32 	{%r14, %r15}, [%rd6];
	shr.u32 	%r16, %r15, 2;
	xor.b32  	%r17, %r16, %r15;
	ld.global.v2.u32 	{%r18, %r19}, [%rd6+8];
	ld.global.v2.u32 	{%r20, %r21}, [%rd6+16];
	st.global.v2.u32 	[%rd6+8], {%r19, %r20};
	shl.b32 	%r22, %r21, 4;
	shl.b32 	%r23, %r17, 1;
	xor.b32  	%r24, %r23, %r22;
	xor.b32  	%r25, %r24, %r17;
	xor.b32  	%r26, %r25, %r21;
	st.global.v2.u32 	[%rd6+16], {%r21, %r26};
	add.s32 	%r27, %r14, 362437;
	st.global.v2.u32 	[%rd6], {%r27, %r18};
	add.s32 	%r28, %r26, %r27;
	cvt.rn.f32.u32 	%f1, %r28;
	fma.rn.f32 	%f2, %f1, 0f2F800000, 0f2F000000;
	mul.lo.s32 	%r29, %r13, 3;
	mul.wide.s32 	%rd7, %r29, 4;
	add.s64 	%rd8, %rd4, %rd7;
	ld.global.f32 	%f3, [%rd8];
	add.f32 	%f4, %f3, %f2;
	st.global.f32 	[%rd8], %f4;
	ld.global.v2.u32 	{%r30, %r31}, [%rd6];
	shr.u32 	%r32, %r31, 2;
	xor.b32  	%r33, %r32, %r31;
	ld.global.v2.u32 	{%r34, %r35}, [%rd6+8];
	ld.global.v2.u32 	{%r36, %r37}, [%rd6+16];
	st.global.v2.u32 	[%rd6+8], {%r35, %r36};
	shl.b32 	%r38, %r37, 4;
	shl.b32 	%r39, %r33, 1;
	xor.b32  	%r40, %r39, %r38;
	xor.b32  	%r41, %r40, %r33;
	xor.b32  	%r42, %r41, %r37;
	st.global.v2.u32 	[%rd6+16], {%r37, %r42};
	add.s32 	%r43, %r30, 362437;
	st.global.v2.u32 	[%rd6], {%r43, %r34};
	add.s32 	%r44, %r42, %r43;
	cvt.rn.f32.u32 	%f5, %r44;
	fma.rn.f32 	%f6, %f5, 0f2F800000, 0f2F000000;
	ld.global.f32 	%f7, [%rd8+4];
	add.f32 	%f8, %f7, %f6;
	st.global.f32 	[%rd8+4], %f8;
	ld.global.v2.u32 	{%r45, %r46}, [%rd6];
	shr.u32 	%r47, %r46, 2;
	xor.b32  	%r48, %r47, %r46;
	ld.global.v2.u32 	{%r49, %r50}, [%rd6+8];
	ld.global.v2.u32 	{%r51, %r52}, [%rd6+16];
	st.global.v2.u32 	[%rd6+8], {%r50, %r51};
	shl.b32 	%r53, %r52, 4;
	shl.b32 	%r54, %r48, 1;
	xor.b32  	%r55, %r54, %r53;
	xor.b32  	%r56, %r55, %r48;
	xor.b32  	%r57, %r56, %r52;
	st.global.v2.u32 	[%rd6+16], {%r52, %r57};
	add.s32 	%r58, %r45, 362437;
	st.global.v2.u32 	[%rd6], {%r58, %r49};
	add.s32 	%r59, %r57, %r58;
	cvt.rn.f32.u32 	%f9, %r59;
	fma.rn.f32 	%f10, %f9, 0f2F800000, 0f2F000000;
	ld.global.f32 	%f11, [%rd8+8];
	add.f32 	%f12, %f11, %f10;
	st.global.f32 	[%rd8+8], %f12;
$L__BB1_2:
	ret;

}


// ===== COMPILED SASS (sm_100) =====

	.target	sm_100

	.elftype	@"ET_EXEC"


//--------------------- .note.nv.tkinfo           --------------------------
	.section	.note.nv.tkinfo,"",@"SHT_NOTE"
	.sectionflags	@"SHF_NOTE_NV_TKINFO"
	.tkinfo
        /*0018*/ 	.word	0x00000002
        /*0030*/ 	.string	""
        /*0030*/ 	.string	"ptxas"
        /*0030*/ 	.string	"Cuda compilation tools, release 13.0, V13.0.88"
        /*0030*/ 	.string	"Build cuda_13.0.r13.0/compiler.36424714_0"
        /*0030*/ 	.string	"-arch sm_100 -m 64 "



//--------------------- .note.nv.cuinfo           --------------------------
	.section	.note.nv.cuinfo,"",@"SHT_NOTE"
	.sectionflags	@"SHF_NOTE_NV_CUINFO"
        /*0018*/ 	.short	0x0002
        /*001a*/ 	.short	0x0064
        /*001c*/ 	.short	0x0082
	.zero		2


//--------------------- .nv.info                  --------------------------
	.section	.nv.info,"",@"SHT_CUDA_INFO"
	.align	4


	//----- nvinfo : EIATTR_REGCOUNT
	.align		4
        /*0000*/ 	.byte	0x04, 0x2f
        /*0002*/ 	.short	(.L_10 - .L_9)
	.align		4
.L_9:
        /*0004*/ 	.word	index@(_Z17resetRenderKernelP17curandStateXORWOWi)
        /*0008*/ 	.word	0x0000000e


	//----- nvinfo : EIATTR_FRAME_SIZE
	.align		4
.L_10:
        /*000c*/ 	.byte	0x04, 0x11
        /*000e*/ 	.short	(.L_12 - .L_11)
	.align		4
.L_11:
        /*0010*/ 	.word	index@(_Z17resetRenderKernelP17curandStateXORWOWi)
        /*0014*/ 	.word	0x00000000


	//----- nvinfo : EIATTR_REGCOUNT
	.align		4
.L_12:
        /*0018*/ 	.byte	0x04, 0x2f
        /*001a*/ 	.short	(.L_14 - .L_13)
	.align		4
.L_13:
        /*001c*/ 	.word	index@(_Z12renderKernelPfP17curandStateXORWOWii)
        /*0020*/ 	.word	0x00000016


	//----- nvinfo : EIATTR_FRAME_SIZE
	.align		4
.L_14:
        /*0024*/ 	.byte	0x04, 0x11
        /*0026*/ 	.short	(.L_16 - .L_15)
	.align		4
.L_15:
        /*0028*/ 	.word	index@(_Z12renderKernelPfP17curandStateXORWOWii)
        /*002c*/ 	.word	0x00000000


	//----- nvinfo : EIATTR_MIN_STACK_SIZE
	.align		4
.L_16:
        /*0030*/ 	.byte	0x04, 0x12
        /*0032*/ 	.short	(.L_18 - .L_17)
	.align		4
.L_17:
        /*0034*/ 	.word	index@(_Z12renderKernelPfP17curandStateXORWOWii)
        /*0038*/ 	.word	0x00000000


	//----- nvinfo : EIATTR_MIN_STACK_SIZE
	.align		4
.L_18:
        /*003c*/ 	.byte	0x04, 0x12
        /*003e*/ 	.short	(.L_20 - .L_19)
	.align		4
.L_19:
        /*0040*/ 	.word	index@(_Z17resetRenderKernelP17curandStateXORWOWi)
        /*0044*/ 	.word	0x00000000
.L_20:


//--------------------- .nv.compat                --------------------------
	.section	.nv.compat,"",@"SHT_CUDA_COMPAT_INFO"
	.align	4
        /*0000*/ 	.byte	0x02, 0x09, 0x00, 0x00, 0x02, 0x02, 0x01, 0x00, 0x02, 0x05, 0x05, 0x00, 0x03, 0x07, 0x01, 0x01
        /*0010*/ 	.byte	0x02, 0x03, 0x00, 0x00, 0x02, 0x06, 0x01, 0x00, 0x04, 0x0b, 0x08, 0x00, 0x09, 0x00, 0x00, 0x00
        /*0020*/ 	.byte	0x00, 0x00, 0x00, 0x00


//--------------------- .nv.info._Z12renderKernelPfP17curandStateXORWOWii --------------------------
	.section	.nv.info._Z12renderKernelPfP17curandStateXORWOWii,"",@"SHT_CUDA_INFO"
	.sectionflags	@""
	.align	4


	//----- nvinfo : EIATTR_CUDA_API_VERSION
	.align		4
        /*0000*/ 	.byte	0x04, 0x37
        /*0002*/ 	.short	(.L_22 - .L_21)
.L_21:
        /*0004*/ 	.word	0x00000082


	//----- nvinfo : EIATTR_KPARAM_INFO
	.align		4
.L_22:
        /*0008*/ 	.byte	0x04, 0x17
        /*000a*/ 	.short	(.L_24 - .L_23)
.L_23:
        /*000c*/ 	.word	0x00000000
        /*0010*/ 	.short	0x0003
        /*0012*/ 	.short	0x0014
        /*0014*/ 	.byte	0x00, 0xf0, 0x11, 0x00


	//----- nvinfo : EIATTR_KPARAM_INFO
	.align		4
.L_24:
        /*0018*/ 	.byte	0x04, 0x17
        /*001a*/ 	.short	(.L_26 - .L_25)
.L_25:
        /*001c*/ 	.word	0x00000000
        /*0020*/ 	.short	0x0002
        /*0022*/ 	.short	0x0010
        /*0024*/ 	.byte	0x00, 0xf0, 0x11, 0x00


	//----- nvinfo : EIATTR_KPARAM_INFO
	.align		4
.L_26:
        /*0028*/ 	.byte	0x04, 0x17
        /*002a*/ 	.short	(.L_28 - .L_27)
.L_27:
        /*002c*/ 	.word	0x00000000
        /*0030*/ 	.short	0x0001
        /*0032*/ 	.short	0x0008
        /*0034*/ 	.byte	0x00, 0xf5, 0x21, 0x00


	//----- nvinfo : EIATTR_KPARAM_INFO
	.align		4
.L_28:
        /*0038*/ 	.byte	0x04, 0x17
        /*003a*/ 	.short	(.L_30 - .L_29)
.L_29:
        /*003c*/ 	.word	0x00000000
        /*0040*/ 	.short	0x0000
        /*0042*/ 	.short	0x0000
        /*0044*/ 	.byte	0x00, 0xf5, 0x21, 0x00


	//----- nvinfo : EIATTR_SPARSE_MMA_MASK
	.align		4
.L_30:
        /*0048*/ 	.byte	0x03, 0x50
        /*004a*/ 	.short	0x0000


	//----- nvinfo : EIATTR_MAXREG_COUNT
	.align		4
        /*004c*/ 	.byte	0x03, 0x1b
        /*004e*/ 	.short	0x00ff


	//----- nvinfo : EIATTR_MERCURY_ISA_VERSION
	.align		4
        /*0050*/ 	.byte	0x03, 0x5f
        /*0052*/ 	.short	0x0101


	//----- nvinfo : EIATTR_VRC_CTA_INIT_COUNT
	.align		4
        /*0054*/ 	.byte	0x02, 0x4a
	.zero		1
	.zero		1


	//----- nvinfo : EIATTR_EXIT_INSTR_OFFSETS
	.align		4
        /*0058*/ 	.byte	0x04, 0x1c
        /*005a*/ 	.short	(.L_32 - .L_31)


	//   ....[0]....
.L_31:
        /*005c*/ 	.word	0x000000a0


	//   ....[1]....
        /*0060*/ 	.word	0x00000580


	//----- nvinfo : EIATTR_CBANK_PARAM_SIZE
	.align		4
.L_32:
        /*0064*/ 	.byte	0x03, 0x19
        /*0066*/ 	.short	0x0018


	//----- nvinfo : EIATTR_PARAM_CBANK
	.align		4
        /*0068*/ 	.byte	0x04, 0x0a
        /*006a*/ 	.short	(.L_34 - .L_33)
	.align		4
.L_33:
        /*006c*/ 	.word	index@(.nv.constant0._Z12renderKernelPfP17curandStateXORWOWii)
        /*0070*/ 	.short	0x0380
        /*0072*/ 	.short	0x0018


	//----- nvinfo : EIATTR_SW_WAR
	.align		4
.L_34:
        /*0074*/ 	.byte	0x04, 0x36
        /*0076*/ 	.short	(.L_36 - .L_35)
.L_35:
        /*0078*/ 	.word	0x00000008
.L_36:


//--------------------- .nv.info._Z17resetRenderKernelP17curandStateXORWOWi --------------------------
	.section	.nv.info._Z17resetRenderKernelP17curandStateXORWOWi,"",@"SHT_CUDA_INFO"
	.sectionflags	@""
	.align	4


	//----- nvinfo : EIATTR_CUDA_API_VERSION
	.align		4
        /*0000*/ 	.byte	0x04, 0x37
        /*0002*/ 	.short	(.L_38 - .L_37)
.L_37:
        /*0004*/ 	.word	0x00000082


	//----- nvinfo : EIATTR_KPARAM_INFO
	.align		4
.L_38:
        /*0008*/ 	.byte	0x04, 0x17
        /*000a*/ 	.short	(.L_40 - .L_39)
.L_39:
        /*000c*/ 	.word	0x00000000
        /*0010*/ 	.short	0x0001
        /*0012*/ 	.short	0x0008
        /*0014*/ 	.byte	0x00, 0xf0, 0x11, 0x00


	//----- nvinfo : EIATTR_KPARAM_INFO
	.align		4
.L_40:
        /*0018*/ 	.byte	0x04, 0x17
        /*001a*/ 	.short	(.L_42 - .L_41)
.L_41:
        /*001c*/ 	.word	0x00000000
        /*0020*/ 	.short	0x0000
        /*0022*/ 	.short	0x0000
        /*0024*/ 	.byte	0x00, 0xf5, 0x21, 0x00


	//----- nvinfo : EIATTR_SPARSE_MMA_MASK
	.align		4
.L_42:
        /*0028*/ 	.byte	0x03, 0x50
        /*002a*/ 	.short	0x0000


	//----- nvinfo : EIATTR_MAXREG_COUNT
	.align		4
        /*002c*/ 	.byte	0x03, 0x1b
        /*002e*/ 	.short	0x00ff


	//----- nvinfo : EIATTR_MERCURY_ISA_VERSION
	.align		4
        /*0030*/ 	.byte	0x03, 0x5f
        /*0032*/ 	.short	0x0101


	//----- nvinfo : EIATTR_VRC_CTA_INIT_COUNT
	.align		4
        /*0034*/ 	.byte	0x02, 0x4a
	.zero		1
	.zero		1


	//----- nvinfo : EIATTR_EXIT_INSTR_OFFSETS
	.align		4
        /*0038*/ 	.byte	0x04, 0x1c
        /*003a*/ 	.short	(.L_44 - .L_43)


	//   ....[0]....
.L_43:
        /*003c*/ 	.word	0x00000070


	//   ....[1]....
        /*0040*/ 	.word	0x000001c0


	//----- nvinfo : EIATTR_CBANK_PARAM_SIZE
	.align		4
.L_44:
        /*0044*/ 	.byte	0x03, 0x19
        /*0046*/ 	.short	0x000c


	//----- nvinfo : EIATTR_PARAM_CBANK
	.align		4
        /*0048*/ 	.byte	0x04, 0x0a
        /*004a*/ 	.short	(.L_46 - .L_45)
	.align		4
.L_45:
        /*004c*/ 	.word	index@(.nv.constant0._Z17resetRenderKernelP17curandStateXORWOWi)
        /*0050*/ 	.short	0x0380
        /*0052*/ 	.short	0x000c


	//----- nvinfo : EIATTR_SW_WAR
	.align		4
.L_46:
        /*0054*/ 	.byte	0x04, 0x36
        /*0056*/ 	.short	(.L_48 - .L_47)
.L_47:
        /*0058*/ 	.word	0x00000008
.L_48:


//--------------------- .nv.callgraph             --------------------------
	.section	.nv.callgraph,"",@"SHT_CUDA_CALLGRAPH"
	.align	4
	.sectionentsize	8
	.align		4
        /*0000*/ 	.word	0x00000000
	.align		4
        /*0004*/ 	.word	0xffffffff
	.align		4
        /*0008*/ 	.word	0x00000000
	.align		4
        /*000c*/ 	.word	0xfffffffe
	.align		4
        /*0010*/ 	.word	0x00000000
	.align		4
        /*0014*/ 	.word	0xfffffffd
	.align		4
        /*0018*/ 	.word	0x00000000
	.align		4
        /*001c*/ 	.word	0xfffffffc


//--------------------- .nv.constant4             --------------------------
	.section	.nv.constant4,"a",@progbits
	.align	8
	.align		8
.nv.constant4:
        /*0000*/ 	.dword	precalc_xorwow_matrix
	.align		8
        /*0008*/ 	.dword	precalc_xorwow_offset_matrix
	.align		8
        /*0010*/ 	.dword	mrg32k3aM1
	.align		8
        /*0018*/ 	.dword	mrg32k3aM2
	.align		8
        /*0020*/ 	.dword	mrg32k3aM1SubSeq
	.align		8
        /*0028*/ 	.dword	mrg32k3aM2SubSeq
	.align		8
        /*0030*/ 	.dword	mrg32k3aM1Seq
	.align		8
        /*0038*/ 	.dword	mrg32k3aM2Seq


//--------------------- .nv.constant3             --------------------------
	.section	.nv.constant3,"a",@progbits
	.align	8
.nv.constant3:
	.type		__cr_lgamma_table,@object
	.size		__cr_lgamma_table,(.L_8 - __cr_lgamma_table)
__cr_lgamma_table:
        /*0000*/ 	.byte	0x00, 0x00, 0x00, 0x00, 0x00, 0x00, 0x00, 0x00, 0x00, 0x00, 0x00, 0x00, 0x00, 0x00, 0x00, 0x00
        /*0010*/ 	.byte	0xef, 0x39, 0xfa, 0xfe, 0x42, 0x2e, 0xe6, 0x3f, 0x02, 0x20, 0x2a, 0xfa, 0x0b, 0xab, 0xfc, 0x3f
        /*0020*/ 	.byte	0xf9, 0x2c, 0x92, 0x7c, 0xa7, 0x6c, 0x09, 0x40, 0xc9, 0x79, 0x44, 0x3c, 0x64, 0x26, 0x13, 0x40
        /*0030*/ 	.byte	0xca, 0x01, 0xcf, 0x3a, 0x27, 0x51, 0x1a, 0x40, 0x30, 0xcc, 0x2d, 0xf3, 0xe1, 0x0c, 0x21, 0x40
        /*0040*/ 	.byte	0x0d, 0xb7, 0xfc, 0x82, 0x8e, 0x35, 0x25, 0x40
.L_8:


//--------------------- .text._Z12renderKernelPfP17curandStateXORWOWii --------------------------
	.section	.text._Z12renderKernelPfP17curandStateXORWOWii,"ax",@progbits
	.align	128
        .global         _Z12renderKernelPfP17curandStateXORWOWii
        .type           _Z12renderKernelPfP17curandStateXORWOWii,@function
        .size           _Z12renderKernelPfP17curandStateXORWOWii,(.L_x_2 - _Z12renderKernelPfP17curandStateXORWOWii)
        .other          _Z12renderKernelPfP17curandStateXORWOWii,@"STO_CUDA_ENTRY STV_DEFAULT"
_Z12renderKernelPfP17curandStateXORWOWii:
.text._Z12renderKernelPfP17curandStateXORWOWii:
[----:B------:R-:W-:Y:S01]  /*0000*/  LDC R1, c[0x0][0x37c] ;  /* 0x0000df00ff017b82 */ /* 0x000fe20000000800 */
[----:B------:R-:W0:Y:S01]  /*0010*/  S2R R5, SR_CTAID.Y ;  /* 0x0000000000057919 */ /* 0x000e220000002600 */
[----:B------:R-:W1:Y:S01]  /*0020*/  LDCU.64 UR6, c[0x0][0x390] ;  /* 0x00007200ff0677ac */ /* 0x000e620008000a00 */
[----:B------:R-:W0:Y:S01]  /*0030*/  S2R R2, SR_TID.Y ;  /* 0x0000000000027919 */ /* 0x000e220000002200 */
[----:B------:R-:W2:Y:S01]  /*0040*/  S2R R0, SR_CTAID.X ;  /* 0x0000000000007919 */ /* 0x000ea20000002500 */
[----:B------:R-:W2:Y:S01]  /*0050*/  S2R R3, SR_TID.X ;  /* 0x0000000000037919 */ /* 0x000ea20000002100 */
[----:B0-----:R-:W-:-:S05]  /*0060*/  IMAD R5, R5, 0x10, R2 ;  /* 0x0000001005057824 */ /* 0x001fca00078e0202 */
[----:B-1----:R-:W-:Y:S01]  /*0070*/  ISETP.GE.AND P0, PT, R5, UR7, PT ;  /* 0x0000000705007c0c */ /* 0x002fe2000bf06270 */
[----:B--2---:R-:W-:-:S05]  /*0080*/  IMAD R0, R0, 0x10, R3 ;  /* 0x0000001000007824 */ /* 0x004fca00078e0203 */
[----:B------:R-:W-:-:S13]  /*0090*/  ISETP.GE.OR P0, PT, R0, UR6, P0 ;  /* 0x0000000600007c0c */ /* 0x000fda0008706670 */
[----:B------:R-:W-:Y:S05]  /*00a0*/  @P0 EXIT ;  /* 0x000000000000094d */ /* 0x000fea0003800000 */
[----:B------:R-:W0:Y:S01]  /*00b0*/  LDC.64 R2, c[0x0][0x388] ;  /* 0x0000e200ff027b82 */ /* 0x000e220000000a00 */
[----:B------:R-:W1:Y:S01]  /*00c0*/  LDCU.64 UR4, c[0x0][0x358] ;  /* 0x00006b00ff0477ac */ /* 0x000e620008000a00 */
[----:B------:R-:W-:-:S06]  /*00d0*/  IMAD R11, R0, UR7, R5 ;  /* 0x00000007000b7c24 */ /* 0x000fcc000f8e0205 */
[----:B------:R-:W2:Y:S01]  /*00e0*/  LDC.64 R6, c[0x0][0x380] ;  /* 0x0000e000ff067b82 */ /* 0x000ea20000000a00 */
[----:B0-----:R-:W-:-:S05]  /*00f0*/  IMAD.WIDE R2, R11, 0x30, R2 ;  /* 0x000000300b027825 */ /* 0x001fca00078e0202 */
[----:B-1----:R-:W3:Y:S04]  /*0100*/  LDG.E.64 R12, desc[UR4][R2.64] ;  /* 0x00000004020c7981 */ /* 0x002ee8000c1e1b00 */
[----:B------:R-:W4:Y:S04]  /*0110*/  LDG.E.64 R4, desc[UR4][R2.64+0x10] ;  /* 0x0000100402047981 */ /* 0x000f28000c1e1b00 */
[----:B------:R-:W5:Y:S01]  /*0120*/  LDG.E.64 R8, desc[UR4][R2.64+0x8] ;  /* 0x0000080402087981 */ /* 0x000f62000c1e1b00 */
[----:B------:R-:W-:Y:S01]  /*0130*/  IMAD R11, R11, 0x3, RZ ;  /* 0x000000030b0b7824 */ /* 0x000fe200078e02ff */
[----:B---3--:R-:W-:Y:S01]  /*0140*/  SHF.R.U32.HI R0, RZ, 0x2, R13 ;  /* 0x00000002ff007819 */ /* 0x008fe2000001160d */
[----:B------:R-:W-:-:S03]  /*0150*/  VIADD R12, R12, 0x587c5 ;  /* 0x000587c50c0c7836 */ /* 0x000fc60000000000 */
[----:B------:R-:W-:Y:S01]  /*0160*/  LOP3.LUT R0, R0, R13, RZ, 0x3c, !PT ;  /* 0x0000000d00007212 */ /* 0x000fe200078e3cff */
[----:B----4-:R-:W-:Y:S01]  /*0170*/  IMAD.MOV.U32 R14, RZ, RZ, R5 ;  /* 0x000000ffff0e7224 */ /* 0x010fe200078e0005 */
[----:B------:R-:W-:Y:S02]  /*0180*/  SHF.L.U32 R13, R5, 0x4, RZ ;  /* 0x00000004050d7819 */ /* 0x000fe400000006ff */
[----:B------:R-:W-:Y:S01]  /*0190*/  MOV R17, R4 ;  /* 0x0000000400117202 */ /* 0x000fe20000000f00 */
[----:B------:R-:W-:Y:S02]  /*01a0*/  IMAD.SHL.U32 R10, R0, 0x2, RZ ;  /* 0x00000002000a7824 */ /* 0x000fe400078e00ff */
[----:B-----5:R-:W-:-:S03]  /*01b0*/  IMAD.MOV.U32 R16, RZ, RZ, R9 ;  /* 0x000000ffff107224 */ /* 0x020fc600078e0009 */
[----:B------:R-:W-:Y:S02]  /*01c0*/  LOP3.LUT R10, R0, R10, R13, 0x96, !PT ;  /* 0x0000000a000a7212 */ /* 0x000fe400078e960d */
[----:B------:R-:W-:Y:S01]  /*01d0*/  MOV R13, R8 ;  /* 0x00000008000d7202 */ /* 0x000fe20000000f00 */
[----:B------:R-:W-:Y:S01]  /*01e0*/  STG.E.64 desc[UR4][R2.64+0x8], R16 ;  /* 0x0000081002007986 */ /* 0x000fe2000c101b04 */
[----:B------:R-:W-:Y:S01]  /*01f0*/  LOP3.LUT R15, R10, R5, RZ, 0x3c, !PT ;  /* 0x000000050a0f7212 */ /* 0x000fe200078e3cff */
[----:B--2---:R-:W-:Y:S02]  /*0200*/  IMAD.WIDE R4, R11, 0x4, R6 ;  /* 0x000000040b047825 */ /* 0x004fe400078e0206 */
[----:B------:R-:W-:Y:S04]  /*0210*/  STG.E.64 desc[UR4][R2.64], R12 ;  /* 0x0000000c02007986 */ /* 0x000fe8000c101b04 */
[----:B------:R0:W-:Y:S04]  /*0220*/  STG.E.64 desc[UR4][R2.64+0x10], R14 ;  /* 0x0000100e02007986 */ /* 0x0001e8000c101b04 */
[----:B------:R-:W2:Y:S01]  /*0230*/  LDG.E R8, desc[UR4][R4.64] ;  /* 0x0000000404087981 */ /* 0x000ea2000c1e1900 */
[----:B------:R-:W-:-:S02]  /*0240*/  IMAD.IADD R6, R15, 0x1, R12 ;  /* 0x000000010f067824 */ /* 0x000fc400078e020c */
[----:B------:R-:W-:-:S03]  /*0250*/  IMAD.MOV.U32 R0, RZ, RZ, 0x2f800000 ;  /* 0x2f800000ff007424 */ /* 0x000fc600078e00ff */
[----:B------:R-:W-:-:S05]  /*0260*/  I2FP.F32.U32 R7, R6 ;  /* 0x0000000600077245 */ /* 0x000fca0000201000 */
[----:B------:R-:W-:-:S04]  /*0270*/  FFMA R7, R7, R0, 1.1641532182693481445e-10 ;  /* 0x2f00000007077423 */ /* 0x000fc80000000000 */
[----:B--2---:R-:W-:-:S05]  /*0280*/  FADD R7, R7, R8 ;  /* 0x0000000807077221 */ /* 0x004fca0000000000 */
[----:B------:R1:W-:Y:S04]  /*0290*/  STG.E desc[UR4][R4.64], R7 ;  /* 0x0000000704007986 */ /* 0x0003e8000c101904 */
[----:B------:R-:W2:Y:S04]  /*02a0*/  LDG.E.64 R8, desc[UR4][R2.64] ;  /* 0x0000000402087981 */ /* 0x000ea8000c1e1b00 */
[----:B0-----:R-:W3:Y:S04]  /*02b0*/  LDG.E.64 R14, desc[UR4][R2.64+0x10] ;  /* 0x00001004020e7981 */ /* 0x001ee8000c1e1b00 */
[----:B------:R-:W4:Y:S01]  /*02c0*/  LDG.E.64 R10, desc[UR4][R2.64+0x8] ;  /* 0x00000804020a7981 */ /* 0x000f22000c1e1b00 */
[----:B--2---:R-:W-:Y:S01]  /*02d0*/  SHF.R.U32.HI R6, RZ, 0x2, R9 ;  /* 0x00000002ff067819 */ /* 0x004fe20000011609 */
[----:B------:R-:W-:-:S03]  /*02e0*/  VIADD R8, R8, 0x587c5 ;  /* 0x000587c508087836 */ /* 0x000fc60000000000 */
[----:B------:R-:W-:Y:S01]  /*02f0*/  LOP3.LUT R6, R6, R9, RZ, 0x3c, !PT ;  /* 0x0000000906067212 */ /* 0x000fe200078e3cff */
[----:B---3--:R-:W-:Y:S01]  /*0300*/  IMAD.MOV.U32 R18, RZ, RZ, R15 ;  /* 0x000000ffff127224 */ /* 0x008fe200078e000f */
[----:B------:R-:W-:Y:S02]  /*0310*/  SHF.L.U32 R9, R15, 0x4, RZ ;  /* 0x000000040f097819 */ /* 0x000fe400000006ff */
[----:B------:R-:W-:Y:S01]  /*0320*/  MOV R17, R14 ;  /* 0x0000000e00117202 */ /* 0x000fe20000000f00 */
[----:B------:R-:W-:Y:S02]  /*0330*/  IMAD.SHL.U32 R12, R6, 0x2, RZ ;  /* 0x00000002060c7824 */ /* 0x000fe400078e00ff */
[----:B----4-:R-:W-:-:S03]  /*0340*/  IMAD.MOV.U32 R16, RZ, RZ, R11 ;  /* 0x000000ffff107224 */ /* 0x010fc600078e000b */
[----:B------:R-:W-:Y:S02]  /*0350*/  LOP3.LUT R12, R6, R12, R9, 0x96, !PT ;  /* 0x0000000c060c7212 */ /* 0x000fe400078e9609 */
[----:B------:R-:W-:Y:S01]  /*0360*/  MOV R9, R10 ;  /* 0x0000000a00097202 */ /* 0x000fe20000000f00 */
[----:B------:R-:W-:Y:S01]  /*0370*/  STG.E.64 desc[UR4][R2.64+0x8], R16 ;  /* 0x0000081002007986 */ /* 0x000fe2000c101b04 */
[----:B------:R-:W-:-:S03]  /*0380*/  LOP3.LUT R19, R12, R15, RZ, 0x3c, !PT ;  /* 0x0000000f0c137212 */ /* 0x000fc600078e3cff */
[----:B------:R0:W-:Y:S04]  /*0390*/  STG.E.64 desc[UR4][R2.64], R8 ;  /* 0x0000000802007986 */ /* 0x0001e8000c101b04 */
[----:B------:R-:W-:Y:S04]  /*03a0*/  STG.E.64 desc[UR4][R2.64+0x10], R18 ;  /* 0x0000101202007986 */ /* 0x000fe8000c101b04 */
[----:B------:R-:W2:Y:S01]  /*03b0*/  LDG.E R10, desc[UR4][R4.64+0x4] ;  /* 0x00000404040a7981 */ /* 0x000ea2000c1e1900 */
[----:B------:R-:W-:-:S04]  /*03c0*/  IADD3 R6, PT, PT, R19, R8, RZ ;  /* 0x0000000813067210 */ /* 0x000fc80007ffe0ff */
[----:B-1----:R-:W-:-:S05]  /*03d0*/  I2FP.F32.U32 R7, R6 ;  /* 0x0000000600077245 */ /* 0x002fca0000201000 */
[----:B------:R-:W-:-:S04]  /*03e0*/  FFMA R7, R7, R0, 1.1641532182693481445e-10 ;  /* 0x2f00000007077423 */ /* 0x000fc80000000000 */
[----:B--2---:R-:W-:-:S05]  /*03f0*/  FADD R7, R7, R10 ;  /* 0x0000000a07077221 */ /* 0x004fca0000000000 */
[----:B------:R1:W-:Y:S04]  /*0400*/  STG.E desc[UR4][R4.64+0x4], R7 ;  /* 0x0000040704007986 */ /* 0x0003e8000c101904 */
[----:B------:R-:W2:Y:S04]  /*0410*/  LDG.E.64 R10, desc[UR4][R2.64] ;  /* 0x00000004020a7981 */ /* 0x000ea8000c1e1b00 */
[----:B------:R-:W0:Y:S04]  /*0420*/  LDG.E.64 R14, desc[UR4][R2.64+0x10] ;  /* 0x00001004020e7981 */ /* 0x000e28000c1e1b00 */
[----:B------:R-:W3:Y:S01]  /*0430*/  LDG.E.64 R12, desc[UR4][R2.64+0x8] ;  /* 0x00000804020c7981 */ /* 0x000ee2000c1e1b00 */
[----:B--2---:R-:W-:Y:S01]  /*0440*/  SHF.R.U32.HI R6, RZ, 0x2, R11 ;  /* 0x00000002ff067819 */ /* 0x004fe2000001160b */
[----:B------:R-:W-:-:S03]  /*0450*/  VIADD R10, R10, 0x587c5 ;  /* 0x000587c50a0a7836 */ /* 0x000fc60000000000 */
[----:B------:R-:W-:Y:S01]  /*0460*/  LOP3.LUT R6, R6, R11, RZ, 0x3c, !PT ;  /* 0x0000000b06067212 */ /* 0x000fe200078e3cff */
[----:B0-----:R-:W-:Y:S01]  /*0470*/  IMAD.SHL.U32 R9, R15, 0x10, RZ ;  /* 0x000000100f097824 */ /* 0x001fe200078e00ff */
[----:B------:R-:W-:Y:S02]  /*0480*/  MOV R17, R14 ;  /* 0x0000000e00117202 */ /* 0x000fe40000000f00 */
[C---:B------:R-:W-:Y:S01]  /*0490*/  SHF.L.U32 R8, R6.reuse, 0x1, RZ ;  /* 0x0000000106087819 */ /* 0x040fe200000006ff */
[----:B---3--:R-:W-:Y:S01]  /*04a0*/  IMAD.MOV.U32 R16, RZ, RZ, R13 ;  /* 0x000000ffff107224 */ /* 0x008fe200078e000d */
[----:B------:R-:W-:Y:S01]  /*04b0*/  MOV R11, R12 ;  /* 0x0000000c000b7202 */ /* 0x000fe20000000f00 */
[----:B------:R-:W-:Y:S01]  /*04c0*/  IMAD.MOV.U32 R12, RZ, RZ, R15 ;  /* 0x000000ffff0c7224 */ /* 0x000fe200078e000f */
[----:B------:R-:W-:Y:S02]  /*04d0*/  LOP3.LUT R8, R6, R8, R9, 0x96, !PT ;  /* 0x0000000806087212 */ /* 0x000fe400078e9609 */
[----:B------:R-:W-:Y:S02]  /*04e0*/  STG.E.64 desc[UR4][R2.64+0x8], R16 ;  /* 0x0000081002007986 */ /* 0x000fe4000c101b04 */
[----:B------:R-:W-:-:S02]  /*04f0*/  LOP3.LUT R13, R8, R15, RZ, 0x3c, !PT ;  /* 0x0000000f080d7212 */ /* 0x000fc400078e3cff */
[----:B------:R-:W-:Y:S04]  /*0500*/  STG.E.64 desc[UR4][R2.64], R10 ;  /* 0x0000000a02007986 */ /* 0x000fe8000c101b04 */
[----:B------:R-:W-:Y:S04]  /*0510*/  STG.E.64 desc[UR4][R2.64+0x10], R12 ;  /* 0x0000100c02007986 */ /* 0x000fe8000c101b04 */
[----:B------:R-:W2:Y:S01]  /*0520*/  LDG.E R8, desc[UR4][R4.64+0x8] ;  /* 0x0000080404087981 */ /* 0x000ea2000c1e1900 */
[----:B------:R-:W-:-:S04]  /*0530*/  IADD3 R6, PT, PT, R13, R10, RZ ;  /* 0x0000000a0d067210 */ /* 0x000fc80007ffe0ff */
[----:B-1----:R-:W-:-:S05]  /*0540*/  I2FP.F32.U32 R7, R6 ;  /* 0x0000000600077245 */ /* 0x002fca0000201000 */
[----:B------:R-:W-:-:S04]  /*0550*/  FFMA R7, R7, R0, 1.1641532182693481445e-10 ;  /* 0x2f00000007077423 */ /* 0x000fc80000000000 */
[----:B--2---:R-:W-:-:S05]  /*0560*/  FADD R7, R7, R8 ;  /* 0x0000000807077221 */ /* 0x004fca0000000000 */
[----:B------:R-:W-:Y:S01]  /*0570*/  STG.E desc[UR4][R4.64+0x8], R7 ;  /* 0x0000080704007986 */ /* 0x000fe2000c101904 */
[----:B------:R-:W-:Y:S05]  /*0580*/  EXIT ;  /* 0x000000000000794d */ /* 0x000fea0003800000 */
.L_x_0:
[----:B------:R-:W-:-:S00]  /*0590*/  BRA `(.L_x_0) ;  /* 0xfffffffc00fc7947 */ /* 0x000fc0000383ffff */
[----:B------:R-:W-:-:S00]  /*05a0*/  NOP ;  /* 0x0000000000007918 */ /* 0x000fc00000000000 */
        /* <DEDUP_REMOVED lines=13> */
.L_x_2:


//--------------------- .text._Z17resetRenderKernelP17curandStateXORWOWi --------------------------
	.section	.text._Z17resetRenderKernelP17curandStateXORWOWi,"ax",@progbits
	.align	128
        .global         _Z17resetRenderKernelP17curandStateXORWOWi
        .type           _Z17resetRenderKernelP17curandStateXORWOWi,@function
        .size           _Z17resetRenderKernelP17curandStateXORWOWi,(.L_x_3 - _Z17resetRenderKernelP17curandStateXORWOWi)
        .other          _Z17resetRenderKernelP17curandStateXORWOWi,@"STO_CUDA_ENTRY STV_DEFAULT"
_Z17resetRenderKernelP17curandStateXORWOWi:
.text._Z17resetRenderKernelP17curandStateXORWOWi:
[----:B------:R-:W-:Y:S01]  /*0000*/  LDC R1, c[0x0][0x37c] ;  /* 0x0000df00ff017b82 */ /* 0x000fe20000000800 */
[----:B------:R-:W0:Y:S01]  /*0010*/  S2R R5, SR_CTAID.X ;  /* 0x0000000000057919 */ /* 0x000e220000002500 */
[----:B------:R-:W0:Y:S01]  /*0020*/  LDCU UR4, c[0x0][0x360] ;  /* 0x00006c00ff0477ac */ /* 0x000e220008000800 */
[----:B------:R-:W0:Y:S01]  /*0030*/  S2R R0, SR_TID.X ;  /* 0x0000000000007919 */ /* 0x000e220000002100 */
[----:B------:R-:W1:Y:S01]  /*0040*/  LDCU UR5, c[0x0][0x388] ;  /* 0x00007100ff0577ac */ /* 0x000e620008000800 */
[----:B0-----:R-:W-:-:S05]  /*0050*/  IMAD R5, R5, UR4, R0 ;  /* 0x0000000405057c24 */ /* 0x001fca000f8e0200 */
[----:B-1----:R-:W-:-:S13]  /*0060*/  ISETP.GE.AND P0, PT, R5, UR5, PT ;  /* 0x0000000505007c0c */ /* 0x002fda000bf06270 */
[----:B------:R-:W-:Y:S05]  /*0070*/  @P0 EXIT ;  /* 0x000000000000094d */ /* 0x000fea0003800000 */
[----:B------:R-:W0:Y:S01]  /*0080*/  LDC.64 R2, c[0x0][0x380] ;  /* 0x0000e000ff027b82 */ /* 0x000e220000000a00 */
[----:B------:R-:W1:Y:S01]  /*0090*/  LDCU.64 UR4, c[0x0][0x358] ;  /* 0x00006b00ff0477ac */ /* 0x000e620008000a00 */
[C---:B------:R-:W-:Y:S01]  /*00a0*/  LOP3.LUT R0, R5.reuse, 0xaad26b49, RZ, 0x3c, !PT ;  /* 0xaad26b4905007812 */ /* 0x040fe200078e3cff */
[----:B------:R-:W-:Y:S01]  /*00b0*/  IMAD.MOV.U32 R7, RZ, RZ, -0x266e14b1 ;  /* 0xd991eb4fff077424 */ /* 0x000fe200078e00ff */
[----:B------:R-:W-:-:S03]  /*00c0*/  ISETP.GT.AND P0, PT, R5, -0x1, PT ;  /* 0xffffffff0500780c */ /* 0x000fc60003f04270 */
[----:B------:R-:W-:Y:S01]  /*00d0*/  IMAD R0, R0, 0x4182bed5, RZ ;  /* 0x4182bed500007824 */ /* 0x000fe200078e02ff */
[----:B------:R-:W-:-:S03]  /*00e0*/  SEL R7, R7, 0x8bf16996, P0 ;  /* 0x8bf1699607077807 */ /* 0x000fc60000000000 */
[C---:B------:R-:W-:Y:S01]  /*00f0*/  VIADD R11, R0.reuse, 0x583f19 ;  /* 0x00583f19000b7836 */ /* 0x040fe20000000000 */
[C---:B------:R-:W-:Y:S01]  /*0100*/  IADD3 R4, PT, PT, R7.reuse, 0x64f0c9, R0 ;  /* 0x0064f0c907047810 */ /* 0x040fe20007ffe000 */
[C---:B------:R-:W-:Y:S01]  /*0110*/  VIADD R9, R7.reuse, 0x1f123bb5 ;  /* 0x1f123bb507097836 */ /* 0x040fe20000000000 */
[----:B------:R-:W-:Y:S02]  /*0120*/  LOP3.LUT R8, R0, 0x159a55e5, RZ, 0x3c, !PT ;  /* 0x159a55e500087812 */ /* 0x000fe400078e3cff */
[----:B------:R-:W-:Y:S01]  /*0130*/  LOP3.LUT R10, R7, 0x5491333, RZ, 0x3c, !PT ;  /* 0x05491333070a7812 */ /* 0x000fe200078e3cff */
[----:B0-----:R-:W-:-:S04]  /*0140*/  IMAD.WIDE R2, R5, 0x30, R2 ;  /* 0x0000003005027825 */ /* 0x001fc800078e0202 */
[----:B------:R-:W-:Y:S01]  /*0150*/  VIADD R5, R0, 0x75bcd15 ;  /* 0x075bcd1500057836 */ /* 0x000fe20000000000 */
[----:B-1----:R-:W-:Y:S04]  /*0160*/  STG.E.64 desc[UR4][R2.64+0x8], R8 ;  /* 0x0000080802007986 */ /* 0x002fe8000c101b04 */
[----:B------:R-:W-:Y:S04]  /*0170*/  STG.E.64 desc[UR4][R2.64], R4 ;  /* 0x0000000402007986 */ /* 0x000fe8000c101b04 */
[----:B------:R-:W-:Y:S04]  /*0180*/  STG.E.64 desc[UR4][R2.64+0x18], RZ ;  /* 0x000018ff02007986 */ /* 0x000fe8000c101b04 */
[----:B------:R-:W-:Y:S04]  /*0190*/  STG.E desc[UR4][R2.64+0x20], RZ ;  /* 0x000020ff02007986 */ /* 0x000fe8000c101904 */
[----:B------:R-:W-:Y:S04]  /*01a0*/  STG.E.64 desc[UR4][R2.64+0x28], RZ ;  /* 0x000028ff02007986 */ /* 0x000fe8000c101b04 */
[----:B------:R-:W-:Y:S01]  /*01b0*/  STG.E.64 desc[UR4][R2.64+0x10], R10 ;  /* 0x0000100a02007986 */ /* 0x000fe2000c101b04 */
[----:B------:R-:W-:Y:S05]  /*01c0*/  EXIT ;  /* 0x000000000000794d */ /* 0x000fea0003800000 */
.L_x_1:
        /* <DEDUP_REMOVED lines=11> */
.L_x_3:


//--------------------- .nv.global.init           --------------------------
	.section	.nv.global.init,"aw",@progbits
	.align	4
.nv.global.init:
	.type		mrg32k3aM1SubSeq,@object
	.size		mrg32k3aM1SubSeq,(mrg32k3aM2SubSeq - mrg32k3aM1SubSeq)
mrg32k3aM1SubSeq:
        /*0000*/ 	.byte	0x0b, 0xcc, 0xee, 0x04, 0x73, 0x29, 0x8b, 0x6f, 0xf6, 0x53, 0x03, 0xf6, 0x23, 0xf6, 0xea, 0xda
        /* <DEDUP_REMOVED lines=125> */
	.type		mrg32k3aM2SubSeq,@object
	.size		mrg32k3aM2SubSeq,(mrg32k3aM1 - mrg32k3aM2SubSeq)
mrg32k3aM2SubSeq:
        /* <DEDUP_REMOVED lines=126> */
	.type		mrg32k3aM1,@object
	.size		mrg32k3aM1,(mrg32k3aM1Seq - mrg32k3aM1)
mrg32k3aM1:
        /* <DEDUP_REMOVED lines=144> */
	.type		mrg32k3aM1Seq,@object
	.size		mrg32k3aM1Seq,(mrg32k3aM2 - mrg32k3aM1Seq)
mrg32k3aM1Seq:
        /* <DEDUP_REMOVED lines=144> */
	.type		mrg32k3aM2,@object
	.size		mrg32k3aM2,(mrg32k3aM2Seq - mrg32k3aM2)
mrg32k3aM2:
        /* <DEDUP_REMOVED lines=144> */
	.type		mrg32k3aM2Seq,@object
	.size		mrg32k3aM2Seq,(precalc_xorwow_matrix - mrg32k3aM2Seq)
mrg32k3aM2Seq:
        /* <DEDUP_REMOVED lines=144> */
	.type		precalc_xorwow_matrix,@object
	.size		precalc_xorwow_matrix,(precalc_xorwow_offset_matrix - precalc_xorwow_matrix)
precalc_xorwow_matrix:
        /* <DEDUP_REMOVED lines=6400> */
	.type		precalc_xorwow_offset_matrix,@object
	.size		precalc_xorwow_offset_matrix,(.L_1 - precalc_xorwow_offset_matrix)
precalc_xorwow_offset_matrix:
        /* <DEDUP_REMOVED lines=6400> */
.L_1:


//--------------------- .nv.shared.reserved.0     --------------------------
	.section	.nv.shared.reserved.0,"aw",@nobits
	.weak		__nv_reservedSMEM_offset_0_alias
	.size		__nv_reservedSMEM_offset_0_alias, 0, 64
	.other		__nv_reservedSMEM_offset_0_alias,@"STO_CUDA_RESERVED_SHARED STV_DEFAULT"
__nv_reservedSMEM_offset_0_alias:
	.zero		0
	.zero		64


//--------------------- .nv.constant0._Z12renderKernelPfP17curandStateXORWOWii --------------------------
	.section	.nv.constant0._Z12renderKernelPfP17curandStateXORWOWii,"a",@progbits
	.sectionflags	@""
	.align	4
.nv.constant0._Z12renderKernelPfP17curandStateXORWOWii:
	.zero		920


//--------------------- .nv.constant0._Z17resetRenderKernelP17curandStateXORWOWi --------------------------
	.section	.nv.constant0._Z17resetRenderKernelP17curandStateXORWOWi,"a",@progbits
	.sectionflags	@""
	.align	4
.nv.constant0._Z17resetRenderKernelP17curandStateXORWOWi:
	.zero		908


//--------------------- SYMBOLS --------------------------

	.type		.nv.reservedSmem.offset0,@object
	.size		.nv.reservedSmem.offset0,0x4
